//
// Generated by NVIDIA NVVM Compiler
//
// Compiler Build ID: CL-36424714
// Cuda compilation tools, release 13.0, V13.0.88
// Based on NVVM 20.0.0
//

.version 9.0
.target sm_100
.address_size 64

	// .globl	_Z10mat_transpPdS_i
// _ZZ15mat_fast_transpPdS_iE4tile has been demoted

.visible .entry _Z10mat_transpPdS_i(
	.param .u64 .ptr .align 1 _Z10mat_transpPdS_i_param_0,
	.param .u64 .ptr .align 1 _Z10mat_transpPdS_i_param_1,
	.param .u32 _Z10mat_transpPdS_i_param_2
)
{
	.reg .b32 	%r<12>;
	.reg .b64 	%rd<9>;
	.reg .b64 	%fd<2>;

	ld.param.u64 	%rd1, [_Z10mat_transpPdS_i_param_0];
	ld.param.u64 	%rd2, [_Z10mat_transpPdS_i_param_1];
	ld.param.u32 	%r1, [_Z10mat_transpPdS_i_param_2];
	cvta.to.global.u64 	%rd3, %rd2;
	cvta.to.global.u64 	%rd4, %rd1;
	mov.u32 	%r2, %ctaid.x;
	mov.u32 	%r3, %ntid.x;
	mov.u32 	%r4, %tid.x;
	mad.lo.s32 	%r5, %r2, %r3, %r4;
	mov.u32 	%r6, %ctaid.y;
	mov.u32 	%r7, %ntid.y;
	mov.u32 	%r8, %tid.y;
	mad.lo.s32 	%r9, %r6, %r7, %r8;
	mad.lo.s32 	%r10, %r1, %r5, %r9;
	mul.wide.s32 	%rd5, %r10, 8;
	add.s64 	%rd6, %rd4, %rd5;
	ld.global.f64 	%fd1, [%rd6];
	mad.lo.s32 	%r11, %r1, %r9, %r5;
	mul.wide.s32 	%rd7, %r11, 8;
	add.s64 	%rd8, %rd3, %rd7;
	st.global.f64 	[%rd8], %fd1;
	ret;

}
	// .globl	_Z15mat_fast_transpPdS_i
.visible .entry _Z15mat_fast_transpPdS_i(
	.param .u64 .ptr .align 1 _Z15mat_fast_transpPdS_i_param_0,
	.param .u64 .ptr .align 1 _Z15mat_fast_transpPdS_i_param_1,
	.param .u32 _Z15mat_fast_transpPdS_i_param_2
)
{
	.reg .b32 	%r<17>;
	.reg .b64 	%rd<9>;
	.reg .b64 	%fd<3>;
	// demoted variable
	.shared .align 8 .b8 _ZZ15mat_fast_transpPdS_iE4tile[8192];
	ld.param.u64 	%rd1, [_Z15mat_fast_transpPdS_i_param_0];
	ld.param.u64 	%rd2, [_Z15mat_fast_transpPdS_i_param_1];
	ld.param.u32 	%r1, [_Z15mat_fast_transpPdS_i_param_2];
	cvta.to.global.u64 	%rd3, %rd2;
	cvta.to.global.u64 	%rd4, %rd1;
	mov.u32 	%r2, %ctaid.x;
	mov.u32 	%r3, %ntid.x;
	mov.u32 	%r4, %tid.x;
	mad.lo.s32 	%r5, %r2, %r3, %r4;
	mov.u32 	%r6, %ctaid.y;
	mov.u32 	%r7, %ntid.y;
	mov.u32 	%r8, %tid.y;
	mad.lo.s32 	%r9, %r6, %r7, %r8;
	mad.lo.s32 	%r10, %r1, %r9, %r5;
	mul.wide.s32 	%rd5, %r10, 8;
	add.s64 	%rd6, %rd4, %rd5;
	ld.global.f64 	%fd1, [%rd6];
	shl.b32 	%r11, %r4, 8;
	mov.u32 	%r12, _ZZ15mat_fast_transpPdS_iE4tile;
	add.s32 	%r13, %r12, %r11;
	shl.b32 	%r14, %r8, 3;
	add.s32 	%r15, %r13, %r14;
	st.shared.f64 	[%r15], %fd1;
	bar.sync 	0;
	ld.shared.f64 	%fd2, [%r15];
	mad.lo.s32 	%r16, %r1, %r5, %r9;
	mul.wide.s32 	%rd7, %r16, 8;
	add.s64 	%rd8, %rd3, %rd7;
	st.global.f64 	[%rd8], %fd2;
	ret;

}


// ===== COMPILED SASS (sm_100) =====

	.target	sm_100

	.elftype	@"ET_EXEC"


//--------------------- .note.nv.tkinfo           --------------------------
	.section	.note.nv.tkinfo,"",@"SHT_NOTE"
	.sectionflags	@"SHF_NOTE_NV_TKINFO"
	.tkinfo
        /*0018*/ 	.word	0x00000002
        /*0030*/ 	.string	""
        /*0030*/ 	.string	"ptxas"
        /*0030*/ 	.string	"Cuda compilation tools, release 13.0, V13.0.88"
        /*0030*/ 	.string	"Build cuda_13.0.r13.0/compiler.36424714_0"
        /*0030*/ 	.string	"-arch sm_100 -m 64 "



//--------------------- .note.nv.cuinfo           --------------------------
	.section	.note.nv.cuinfo,"",@"SHT_NOTE"
	.sectionflags	@"SHF_NOTE_NV_CUINFO"
        /*0018*/ 	.short	0x0002
        /*001a*/ 	.short	0x0064
        /*001c*/ 	.short	0x0082
	.zero		2


//--------------------- .nv.info                  --------------------------
	.section	.nv.info,"",@"SHT_CUDA_INFO"
	.align	4


	//----- nvinfo : EIATTR_REGCOUNT
	.align		4
        /*0000*/ 	.byte	0x04, 0x2f
        /*0002*/ 	.short	(.L_1 - .L_0)
	.align		4
.L_0:
        /*0004*/ 	.word	index@(_Z10mat_transpPdS_i)
        /*0008*/ 	.word	0x0000000a


	//----- nvinfo : EIATTR_FRAME_SIZE
	.align		4
.L_1:
        /*000c*/ 	.byte	0x04, 0x11
        /*000e*/ 	.short	(.L_3 - .L_2)
	.align		4
.L_2:
        /*0010*/ 	.word	index@(_Z10mat_transpPdS_i)
        /*0014*/ 	.word	0x00000000


	//----- nvinfo : EIATTR_REGCOUNT
	.align		4
.L_3:
        /*0018*/ 	.byte	0x04, 0x2f
        /*001a*/ 	.short	(.L_5 - .L_4)
	.align		4
.L_4:
        /*001c*/ 	.word	index@(_Z15mat_fast_transpPdS_i)
        /*0020*/ 	.word	0x0000000e


	//----- nvinfo : EIATTR_FRAME_SIZE
	.align		4
.L_5:
        /*0024*/ 	.byte	0x04, 0x11
        /*0026*/ 	.short	(.L_7 - .L_6)
	.align		4
.L_6:
        /*0028*/ 	.word	index@(_Z15mat_fast_transpPdS_i)
        /*002c*/ 	.word	0x00000000


	//----- nvinfo : EIATTR_MIN_STACK_SIZE
	.align		4
.L_7:
        /*0030*/ 	.byte	0x04, 0x12
        /*0032*/ 	.short	(.L_9 - .L_8)
	.align		4
.L_8:
        /*0034*/ 	.word	index@(_Z15mat_fast_transpPdS_i)
        /*0038*/ 	.word	0x00000000


	//----- nvinfo : EIATTR_MIN_STACK_SIZE
	.align		4
.L_9:
        /*003c*/ 	.byte	0x04, 0x12
        /*003e*/ 	.short	(.L_11 - .L_10)
	.align		4
.L_10:
        /*0040*/ 	.word	index@(_Z10mat_transpPdS_i)
        /*0044*/ 	.word	0x00000000
.L_11:


//--------------------- .nv.compat                --------------------------
	.section	.nv.compat,"",@"SHT_CUDA_COMPAT_INFO"
	.align	4
        /*0000*/ 	.byte	0x02, 0x09, 0x00, 0x00, 0x02, 0x02, 0x01, 0x00, 0x02, 0x05, 0x05, 0x00, 0x03, 0x07, 0x01, 0x01
        /*0010*/ 	.byte	0x02, 0x03, 0x00, 0x00, 0x02, 0x06, 0x01, 0x00, 0x04, 0x0b, 0x08, 0x00, 0x09, 0x00, 0x00, 0x00
        /*0020*/ 	.byte	0x00, 0x00, 0x00, 0x00


//--------------------- .nv.info._Z15mat_fast_transpPdS_i --------------------------
	.section	.nv.info._Z15mat_fast_transpPdS_i,"",@"SHT_CUDA_INFO"
	.sectionflags	@""
	.align	4


	//----- nvinfo : EIATTR_CUDA_API_VERSION
	.align		4
        /*0000*/ 	.byte	0x04, 0x37
        /*0002*/ 	.short	(.L_13 - .L_12)
.L_12:
        /*0004*/ 	.word	0x00000082


	//----- nvinfo : EIATTR_KPARAM_INFO
	.align		4
.L_13:
        /*0008*/ 	.byte	0x04, 0x17
        /*000a*/ 	.short	(.L_15 - .L_14)
.L_14:
        /*000c*/ 	.word	0x00000000
        /*0010*/ 	.short	0x0002
        /*0012*/ 	.short	0x0010
        /*0014*/ 	.byte	0x00, 0xf0, 0x11, 0x00


	//----- nvinfo : EIATTR_KPARAM_INFO
	.align		4
.L_15:
        /*0018*/ 	.byte	0x04, 0x17
        /*001a*/ 	.short	(.L_17 - .L_16)
.L_16:
        /*001c*/ 	.word	0x00000000
        /*0020*/ 	.short	0x0001
        /*0022*/ 	.short	0x0008
        /*0024*/ 	.byte	0x00, 0xf5, 0x21, 0x00


	//----- nvinfo : EIATTR_KPARAM_INFO
	.align		4
.L_17:
        /*0028*/ 	.byte	0x04, 0x17
        /*002a*/ 	.short	(.L_19 - .L_18)
.L_18:
        /*002c*/ 	.word	0x00000000
        /*0030*/ 	.short	0x0000
        /*0032*/ 	.short	0x0000
        /*0034*/ 	.byte	0x00, 0xf5, 0x21, 0x00


	//----- nvinfo : EIATTR_SPARSE_MMA_MASK
	.align		4
.L_19:
        /*0038*/ 	.byte	0x03, 0x50
        /*003a*/ 	.short	0x0000


	//----- nvinfo : EIATTR_MAXREG_COUNT
	.align		4
        /*003c*/ 	.byte	0x03, 0x1b
        /*003e*/ 	.short	0x00ff


	//----- nvinfo : EIATTR_NUM_BARRIERS
	.align		4
        /*0040*/ 	.byte	0x02, 0x4c
        /*0042*/ 	.byte	0x01
	.zero		1


	//----- nvinfo : EIATTR_MERCURY_ISA_VERSION
	.align		4
        /*0044*/ 	.byte	0x03, 0x5f
        /*0046*/ 	.short	0x0101


	//----- nvinfo : EIATTR_VRC_CTA_INIT_COUNT
	.align		4
        /*0048*/ 	.byte	0x02, 0x4a
	.zero		1
	.zero		1


	//----- nvinfo : EIATTR_EXIT_INSTR_OFFSETS
	.align		4
        /*004c*/ 	.byte	0x04, 0x1c
        /*004e*/ 	.short	(.L_21 - .L_20)


	//   ....[0]....
.L_20:
        /*0050*/ 	.word	0x000001b0


	//----- nvinfo : EIATTR_CBANK_PARAM_SIZE
	.align		4
.L_21:
        /*0054*/ 	.byte	0x03, 0x19
        /*0056*/ 	.short	0x0014


	//----- nvinfo : EIATTR_PARAM_CBANK
	.align		4
        /*0058*/ 	.byte	0x04, 0x0a
        /*005a*/ 	.short	(.L_23 - .L_22)
	.align		4
.L_22:
        /*005c*/ 	.word	index@(.nv.constant0._Z15mat_fast_transpPdS_i)
        /*0060*/ 	.short	0x0380
        /*0062*/ 	.short	0x0014


	//----- nvinfo : EIATTR_SW_WAR
	.align		4
.L_23:
        /*0064*/ 	.byte	0x04, 0x36
        /*0066*/ 	.short	(.L_25 - .L_24)
.L_24:
        /*0068*/ 	.word	0x00000008
.L_25:


//--------------------- .nv.info._Z10mat_transpPdS_i --------------------------
	.section	.nv.info._Z10mat_transpPdS_i,"",@"SHT_CUDA_INFO"
	.sectionflags	@""
	.align	4


	//----- nvinfo : EIATTR_CUDA_API_VERSION
	.align		4
        /*0000*/ 	.byte	0x04, 0x37
        /*0002*/ 	.short	(.L_27 - .L_26)
.L_26:
        /*0004*/ 	.word	0x00000082


	//----- nvinfo : EIATTR_KPARAM_INFO
	.align		4
.L_27:
        /*0008*/ 	.byte	0x04, 0x17
        /*000a*/ 	.short	(.L_29 - .L_28)
.L_28:
        /*000c*/ 	.word	0x00000000
        /*0010*/ 	.short	0x0002
        /*0012*/ 	.short	0x0010
        /*0014*/ 	.byte	0x00, 0xf0, 0x11, 0x00


	//----- nvinfo : EIATTR_KPARAM_INFO
	.align		4
.L_29:
        /*0018*/ 	.byte	0x04, 0x17
        /*001a*/ 	.short	(.L_31 - .L_30)
.L_30:
        /*001c*/ 	.word	0x00000000
        /*0020*/ 	.short	0x0001
        /*0022*/ 	.short	0x0008
        /*0024*/ 	.byte	0x00, 0xf5, 0x21, 0x00


	//----- nvinfo : EIATTR_KPARAM_INFO
	.align		4
.L_31:
        /*0028*/ 	.byte	0x04, 0x17
        /*002a*/ 	.short	(.L_33 - .L_32)
.L_32:
        /*002c*/ 	.word	0x00000000
        /*0030*/ 	.short	0x0000
        /*0032*/ 	.short	0x0000
        /*0034*/ 	.byte	0x00, 0xf5, 0x21, 0x00


	//----- nvinfo : EIATTR_SPARSE_MMA_MASK
	.align		4
.L_33:
        /*0038*/ 	.byte	0x03, 0x50
        /*003a*/ 	.short	0x0000


	//----- nvinfo : EIATTR_MAXREG_COUNT
	.align		4
        /*003c*/ 	.byte	0x03, 0x1b
        /*003e*/ 	.short	0x00ff


	//----- nvinfo : EIATTR_MERCURY_ISA_VERSION
	.align		4
        /*0040*/ 	.byte	0x03, 0x5f
        /*0042*/ 	.short	0x0101


	//----- nvinfo : EIATTR_VRC_CTA_INIT_COUNT
	.align		4
        /*0044*/ 	.byte	0x02, 0x4a
	.zero		1
	.zero		1


	//----- nvinfo : EIATTR_EXIT_INSTR_OFFSETS
	.align		4
        /*0048*/ 	.byte	0x04, 0x1c
        /*004a*/ 	.short	(.L_35 - .L_34)


	//   ....[0]....
.L_34:
        /*004c*/ 	.word	0x00000130


	//----- nvinfo : EIATTR_CBANK_PARAM_SIZE
	.align		4
.L_35:
        /*0050*/ 	.byte	0x03, 0x19
        /*0052*/ 	.short	0x0014


	//----- nvinfo : EIATTR_PARAM_CBANK
	.align		4
        /*0054*/ 	.byte	0x04, 0x0a
        /*0056*/ 	.short	(.L_37 - .L_36)
	.align		4
.L_36:
        /*0058*/ 	.word	index@(.nv.constant0._Z10mat_transpPdS_i)
        /*005c*/ 	.short	0x0380
        /*005e*/ 	.short	0x0014


	//----- nvinfo : EIATTR_SW_WAR
	.align		4
.L_37:
        /*0060*/ 	.byte	0x04, 0x36
        /*0062*/ 	.short	(.L_39 - .L_38)
.L_38:
        /*0064*/ 	.word	0x00000008
.L_39:


//--------------------- .nv.callgraph             --------------------------
	.section	.nv.callgraph,"",@"SHT_CUDA_CALLGRAPH"
	.align	4
	.sectionentsize	8
	.align		4
        /*0000*/ 	.word	0x00000000
	.align		4
        /*0004*/ 	.word	0xffffffff
	.align		4
        /*0008*/ 	.word	0x00000000
	.align		4
        /*000c*/ 	.word	0xfffffffe
	.align		4
        /*0010*/ 	.word	0x00000000
	.align		4
        /*0014*/ 	.word	0xfffffffd
	.align		4
        /*0018*/ 	.word	0x00000000
	.align		4
        /*001c*/ 	.word	0xfffffffc


//--------------------- .text._Z15mat_fast_transpPdS_i --------------------------
	.section	.text._Z15mat_fast_transpPdS_i,"ax",@progbits
	.align	128
        .global         _Z15mat_fast_transpPdS_i
        .type           _Z15mat_fast_transpPdS_i,@function
        .size           _Z15mat_fast_transpPdS_i,(.L_x_2 - _Z15mat_fast_transpPdS_i)
        .other          _Z15mat_fast_transpPdS_i,@"STO_CUDA_ENTRY STV_DEFAULT"
_Z15mat_fast_transpPdS_i:
.text._Z15mat_fast_transpPdS_i:
[----:B------:R-:W-:Y:S01]  /*0000*/  LDC R1, c[0x0][0x37c] ;  /* 0x0000df00ff017b82 */ /* 0x000fe20000000800 */
[----:B------:R-:W0:Y:S07]  /*0010*/  S2R R7, SR_TID.X ;  /* 0x0000000000077919 */ /* 0x000e2e0000002100 */
[----:B------:R-:W0:Y:S01]  /*0020*/  LDC R0, c[0x0][0x360] ;  /* 0x0000d800ff007b82 */ /* 0x000e220000000800 */
[----:B------:R-:W1:Y:S01]  /*0030*/  LDCU UR8, c[0x0][0x390] ;  /* 0x00007200ff0877ac */ /* 0x000e620008000800 */
[----:B------:R-:W2:Y:S01]  /*0040*/  S2R R11, SR_TID.Y ;  /* 0x00000000000b7919 */ /* 0x000ea20000002200 */
[----:B------:R-:W3:Y:S05]  /*0050*/  LDCU.64 UR6, c[0x0][0x358] ;  /* 0x00006b00ff0677ac */ /* 0x000eea0008000a00 */
[----:B------:R-:W0:Y:S08]  /*0060*/  S2UR UR4, SR_CTAID.X ;  /* 0x00000000000479c3 */ /* 0x000e300000002500 */
[----:B------:R-:W2:Y:S08]  /*0070*/  S2UR UR5, SR_CTAID.Y ;  /* 0x00000000000579c3 */ /* 0x000eb00000002600 */
[----:B------:R-:W2:Y:S08]  /*0080*/  LDC R9, c[0x0][0x364] ;  /* 0x0000d900ff097b82 */ /* 0x000eb00000000800 */
[----:B------:R-:W4:Y:S01]  /*0090*/  LDC.64 R2, c[0x0][0x380] ;  /* 0x0000e000ff027b82 */ /* 0x000f220000000a00 */
[----:B0-----:R-:W-:-:S02]  /*00a0*/  IMAD R0, R0, UR4, R7 ;  /* 0x0000000400007c24 */ /* 0x001fc4000f8e0207 */
[----:B--2---:R-:W-:-:S04]  /*00b0*/  IMAD R9, R9, UR5, R11 ;  /* 0x0000000509097c24 */ /* 0x004fc8000f8e020b */
[----:B-1----:R-:W-:-:S04]  /*00c0*/  IMAD R5, R9, UR8, R0 ;  /* 0x0000000809057c24 */ /* 0x002fc8000f8e0200 */
[----:B----4-:R-:W-:-:S06]  /*00d0*/  IMAD.WIDE R2, R5, 0x8, R2 ;  /* 0x0000000805027825 */ /* 0x010fcc00078e0202 */
[----:B---3--:R-:W2:Y:S01]  /*00e0*/  LDG.E.64 R2, desc[UR6][R2.64] ;  /* 0x0000000602027981 */ /* 0x008ea2000c1e1b00 */
[----:B------:R-:W0:Y:S01]  /*00f0*/  S2UR UR5, SR_CgaCtaId ;  /* 0x00000000000579c3 */ /* 0x000e220000008800 */
[----:B------:R-:W-:Y:S01]  /*0100*/  UMOV UR4, 0x400 ;  /* 0x0000040000047882 */ /* 0x000fe20000000000 */
[----:B------:R-:W-:Y:S01]  /*0110*/  IMAD R9, R0, UR8, R9 ;  /* 0x0000000800097c24 */ /* 0x000fe2000f8e0209 */
[----:B0-----:R-:W-:-:S06]  /*0120*/  ULEA UR4, UR5, UR4, 0x18 ;  /* 0x0000000405047291 */ /* 0x001fcc000f8ec0ff */
[----:B------:R-:W-:Y:S02]  /*0130*/  LEA R4, R7, UR4, 0x8 ;  /* 0x0000000407047c11 */ /* 0x000fe4000f8e40ff */
[----:B------:R-:W0:Y:S02]  /*0140*/  LDC.64 R6, c[0x0][0x388] ;  /* 0x0000e200ff067b82 */ /* 0x000e240000000a00 */
[----:B------:R-:W-:Y:S01]  /*0150*/  LEA R11, R11, R4, 0x3 ;  /* 0x000000040b0b7211 */ /* 0x000fe200078e18ff */
[----:B0-----:R-:W-:-:S04]  /*0160*/  IMAD.WIDE R6, R9, 0x8, R6 ;  /* 0x0000000809067825 */ /* 0x001fc800078e0206 */
[----:B--2---:R-:W-:Y:S01]  /*0170*/  STS.64 [R11], R2 ;  /* 0x000000020b007388 */ /* 0x004fe20000000a00 */
[----:B------:R-:W-:Y:S06]  /*0180*/  BAR.SYNC.DEFER_BLOCKING 0x0 ;  /* 0x0000000000007b1d */ /* 0x000fec0000010000 */
[----:B------:R-:W0:Y:S04]  /*0190*/  LDS.64 R4, [R11] ;  /* 0x000000000b047984 */ /* 0x000e280000000a00 */
[----:B0-----:R-:W-:Y:S01]  /*01a0*/  STG.E.64 desc[UR6][R6.64], R4 ;  /* 0x0000000406007986 */ /* 0x001fe2000c101b06 */
[----:B------:R-:W-:Y:S05]  /*01b0*/  EXIT ;  /* 0x000000000000794d */ /* 0x000fea0003800000 */
.L_x_0:
[----:B------:R-:W-:-:S00]  /*01c0*/  BRA `(.L_x_0) ;  /* 0xfffffffc00fc7947 */ /* 0x000fc0000383ffff */
[----:B------:R-:W-:-:S00]  /*01d0*/  NOP ;  /* 0x0000000000007918 */ /* 0x000fc00000000000 */
        /* <DEDUP_REMOVED lines=10> */
.L_x_2:


//--------------------- .text._Z10mat_transpPdS_i --------------------------
	.section	.text._Z10mat_transpPdS_i,"ax",@progbits
	.align	128
        .global         _Z10mat_transpPdS_i
        .type           _Z10mat_transpPdS_i,@function
        .size           _Z10mat_transpPdS_i,(.L_x_3 - _Z10mat_transpPdS_i)
        .other          _Z10mat_transpPdS_i,@"STO_CUDA_ENTRY STV_DEFAULT"
_Z10mat_transpPdS_i:
.text._Z10mat_transpPdS_i:
        /* <DEDUP_REMOVED lines=13> */
[----:B----4-:R-:W-:Y:S02]  /*00d0*/  IMAD.WIDE R2, R5, 0x8, R2 ;  /* 0x0000000805027825 */ /* 0x010fe400078e0202 */
[----:B------:R-:W0:Y:S04]  /*00e0*/  LDC.64 R4, c[0x0][0x388] ;  /* 0x0000e200ff047b82 */ /* 0x000e280000000a00 */
[----:B---3--:R-:W2:Y:S01]  /*00f0*/  LDG.E.64 R2, desc[UR4][R2.64] ;  /* 0x0000000402027981 */ /* 0x008ea2000c1e1b00 */
[----:B------:R-:W-:-:S04]  /*0100*/  IMAD R7, R7, UR8, R0 ;  /* 0x0000000807077c24 */ /* 0x000fc8000f8e0200 */
[----:B0-----:R-:W-:-:S05]  /*0110*/  IMAD.WIDE R4, R7, 0x8, R4 ;  /* 0x0000000807047825 */ /* 0x001fca00078e0204 */
[----:B--2---:R-:W-:Y:S01]  /*0120*/  STG.E.64 desc[UR4][R4.64], R2 ;  /* 0x0000000204007986 */ /* 0x004fe2000c101b04 */
[----:B------:R-:W-:Y:S05]  /*0130*/  EXIT ;  /* 0x000000000000794d */ /* 0x000fea0003800000 */
.L_x_1:
        /* <DEDUP_REMOVED lines=12> */
.L_x_3:


//--------------------- .nv.shared._Z15mat_fast_transpPdS_i --------------------------
	.section	.nv.shared._Z15mat_fast_transpPdS_i,"aw",@nobits
	.sectionflags	@""
	.align	8
.nv.shared._Z15mat_fast_transpPdS_i:
	.zero		9216


//--------------------- .nv.shared.reserved.0     --------------------------
	.section	.nv.shared.reserved.0,"aw",@nobits
	.weak		__nv_reservedSMEM_offset_0_alias
	.size		__nv_reservedSMEM_offset_0_alias, 0, 64
	.other		__nv_reservedSMEM_offset_0_alias,@"STO_CUDA_RESERVED_SHARED STV_DEFAULT"
__nv_reservedSMEM_offset_0_alias:
	.zero		0
	.zero		64


//--------------------- .nv.constant0._Z15mat_fast_transpPdS_i --------------------------
	.section	.nv.constant0._Z15mat_fast_transpPdS_i,"a",@progbits
	.sectionflags	@""
	.align	4
.nv.constant0._Z15mat_fast_transpPdS_i:
	.zero		916


//--------------------- .nv.constant0._Z10mat_transpPdS_i --------------------------
	.section	.nv.constant0._Z10mat_transpPdS_i,"a",@progbits
	.sectionflags	@""
	.align	4
.nv.constant0._Z10mat_transpPdS_i:
	.zero		916


//--------------------- SYMBOLS --------------------------

	.type		.nv.reservedSmem.offset0,@object
	.size		.nv.reservedSmem.offset0,0x4
	.type		.nv.reservedSmem.cap,@object
	.size		.nv.reservedSmem.cap,0x4
